//
// Generated by NVIDIA NVVM Compiler
//
// Compiler Build ID: CL-36424714
// Cuda compilation tools, release 13.0, V13.0.88
// Based on NVVM 20.0.0
//

.version 9.0
.target sm_100
.address_size 64

	// .globl	_Z14assignClustersPfS_S_S_Pi

.visible .entry _Z14assignClustersPfS_S_S_Pi(
	.param .u64 .ptr .align 1 _Z14assignClustersPfS_S_S_Pi_param_0,
	.param .u64 .ptr .align 1 _Z14assignClustersPfS_S_S_Pi_param_1,
	.param .u64 .ptr .align 1 _Z14assignClustersPfS_S_S_Pi_param_2,
	.param .u64 .ptr .align 1 _Z14assignClustersPfS_S_S_Pi_param_3,
	.param .u64 .ptr .align 1 _Z14assignClustersPfS_S_S_Pi_param_4
)
{
	.reg .pred 	%p<5>;
	.reg .b32 	%r<8>;
	.reg .b32 	%f<26>;
	.reg .b64 	%rd<15>;

	ld.param.u64 	%rd1, [_Z14assignClustersPfS_S_S_Pi_param_0];
	ld.param.u64 	%rd2, [_Z14assignClustersPfS_S_S_Pi_param_1];
	ld.param.u64 	%rd3, [_Z14assignClustersPfS_S_S_Pi_param_2];
	ld.param.u64 	%rd4, [_Z14assignClustersPfS_S_S_Pi_param_3];
	ld.param.u64 	%rd5, [_Z14assignClustersPfS_S_S_Pi_param_4];
	mov.u32 	%r2, %ctaid.x;
	mov.u32 	%r3, %ntid.x;
	mov.u32 	%r4, %tid.x;
	mad.lo.s32 	%r1, %r2, %r3, %r4;
	setp.gt.s32 	%p1, %r1, 9999;
	@%p1 bra 	$L__BB0_2;
	cvta.to.global.u64 	%rd6, %rd5;
	cvta.to.global.u64 	%rd7, %rd3;
	cvta.to.global.u64 	%rd8, %rd4;
	cvta.to.global.u64 	%rd9, %rd1;
	cvta.to.global.u64 	%rd10, %rd2;
	mul.wide.s32 	%rd11, %r1, 4;
	add.s64 	%rd12, %rd9, %rd11;
	add.s64 	%rd13, %rd10, %rd11;
	ld.global.f32 	%f1, [%rd13];
	ld.global.f32 	%f2, [%rd12];
	ld.global.f32 	%f3, [%rd7];
	ld.global.f32 	%f4, [%rd8];
	sub.f32 	%f5, %f2, %f3;
	sub.f32 	%f6, %f1, %f4;
	mul.f32 	%f7, %f6, %f6;
	fma.rn.f32 	%f8, %f5, %f5, %f7;
	sqrt.rn.f32 	%f9, %f8;
	setp.geu.f32 	%p2, %f9, 0f7F7FFFFF;
	selp.f32 	%f10, 0f7F7FFFFF, %f9, %p2;
	selp.s32 	%r5, -1, 0, %p2;
	ld.global.f32 	%f11, [%rd7+4];
	ld.global.f32 	%f12, [%rd8+4];
	sub.f32 	%f13, %f2, %f11;
	sub.f32 	%f14, %f1, %f12;
	mul.f32 	%f15, %f14, %f14;
	fma.rn.f32 	%f16, %f13, %f13, %f15;
	sqrt.rn.f32 	%f17, %f16;
	setp.lt.f32 	%p3, %f17, %f10;
	selp.f32 	%f18, %f17, %f10, %p3;
	selp.b32 	%r6, 1, %r5, %p3;
	ld.global.f32 	%f19, [%rd7+8];
	ld.global.f32 	%f20, [%rd8+8];
	sub.f32 	%f21, %f2, %f19;
	sub.f32 	%f22, %f1, %f20;
	mul.f32 	%f23, %f22, %f22;
	fma.rn.f32 	%f24, %f21, %f21, %f23;
	sqrt.rn.f32 	%f25, %f24;
	setp.lt.f32 	%p4, %f25, %f18;
	selp.b32 	%r7, 2, %r6, %p4;
	add.s64 	%rd14, %rd6, %rd11;
	st.global.u32 	[%rd14], %r7;
$L__BB0_2:
	ret;

}
	// .globl	_Z15updateCentroidsPfS_PiS_S_
.visible .entry _Z15updateCentroidsPfS_PiS_S_(
	.param .u64 .ptr .align 1 _Z15updateCentroidsPfS_PiS_S__param_0,
	.param .u64 .ptr .align 1 _Z15updateCentroidsPfS_PiS_S__param_1,
	.param .u64 .ptr .align 1 _Z15updateCentroidsPfS_PiS_S__param_2,
	.param .u64 .ptr .align 1 _Z15updateCentroidsPfS_PiS_S__param_3,
	.param .u64 .ptr .align 1 _Z15updateCentroidsPfS_PiS_S__param_4
)
{
	.reg .pred 	%p<11>;
	.reg .b32 	%r<40>;
	.reg .b32 	%f<73>;
	.reg .b64 	%rd<26>;

	ld.param.u64 	%rd12, [_Z15updateCentroidsPfS_PiS_S__param_0];
	ld.param.u64 	%rd13, [_Z15updateCentroidsPfS_PiS_S__param_1];
	ld.param.u64 	%rd14, [_Z15updateCentroidsPfS_PiS_S__param_2];
	ld.param.u64 	%rd10, [_Z15updateCentroidsPfS_PiS_S__param_3];
	ld.param.u64 	%rd11, [_Z15updateCentroidsPfS_PiS_S__param_4];
	cvta.to.global.u64 	%rd15, %rd13;
	cvta.to.global.u64 	%rd16, %rd12;
	cvta.to.global.u64 	%rd17, %rd14;
	mov.u32 	%r1, %tid.x;
	add.s64 	%rd25, %rd17, 16;
	add.s64 	%rd24, %rd16, 16;
	add.s64 	%rd23, %rd15, 16;
	mov.f32 	%f58, 0f00000000;
	mov.b32 	%r30, 0;
	mov.u32 	%r32, %r30;
	mov.f32 	%f57, %f58;
$L__BB1_1:
	ld.global.u32 	%r22, [%rd25+-16];
	setp.ne.s32 	%p1, %r22, %r1;
	@%p1 bra 	$L__BB1_3;
	ld.global.f32 	%f36, [%rd24+-16];
	add.f32 	%f57, %f57, %f36;
	ld.global.f32 	%f37, [%rd23+-16];
	add.f32 	%f58, %f58, %f37;
	add.s32 	%r32, %r32, 1;
$L__BB1_3:
	ld.global.u32 	%r23, [%rd25+-12];
	setp.ne.s32 	%p2, %r23, %r1;
	@%p2 bra 	$L__BB1_5;
	ld.global.f32 	%f38, [%rd24+-12];
	add.f32 	%f57, %f57, %f38;
	ld.global.f32 	%f39, [%rd23+-12];
	add.f32 	%f58, %f58, %f39;
	add.s32 	%r32, %r32, 1;
$L__BB1_5:
	ld.global.u32 	%r24, [%rd25+-8];
	setp.ne.s32 	%p3, %r24, %r1;
	@%p3 bra 	$L__BB1_7;
	ld.global.f32 	%f40, [%rd24+-8];
	add.f32 	%f57, %f57, %f40;
	ld.global.f32 	%f41, [%rd23+-8];
	add.f32 	%f58, %f58, %f41;
	add.s32 	%r32, %r32, 1;
$L__BB1_7:
	ld.global.u32 	%r25, [%rd25+-4];
	setp.ne.s32 	%p4, %r25, %r1;
	@%p4 bra 	$L__BB1_9;
	ld.global.f32 	%f42, [%rd24+-4];
	add.f32 	%f57, %f57, %f42;
	ld.global.f32 	%f43, [%rd23+-4];
	add.f32 	%f58, %f58, %f43;
	add.s32 	%r32, %r32, 1;
$L__BB1_9:
	ld.global.u32 	%r26, [%rd25];
	setp.ne.s32 	%p5, %r26, %r1;
	@%p5 bra 	$L__BB1_11;
	ld.global.f32 	%f44, [%rd24];
	add.f32 	%f57, %f57, %f44;
	ld.global.f32 	%f45, [%rd23];
	add.f32 	%f58, %f58, %f45;
	add.s32 	%r32, %r32, 1;
$L__BB1_11:
	ld.global.u32 	%r27, [%rd25+4];
	setp.ne.s32 	%p6, %r27, %r1;
	@%p6 bra 	$L__BB1_13;
	ld.global.f32 	%f46, [%rd24+4];
	add.f32 	%f57, %f57, %f46;
	ld.global.f32 	%f47, [%rd23+4];
	add.f32 	%f58, %f58, %f47;
	add.s32 	%r32, %r32, 1;
$L__BB1_13:
	ld.global.u32 	%r28, [%rd25+8];
	setp.ne.s32 	%p7, %r28, %r1;
	@%p7 bra 	$L__BB1_15;
	ld.global.f32 	%f48, [%rd24+8];
	add.f32 	%f57, %f57, %f48;
	ld.global.f32 	%f49, [%rd23+8];
	add.f32 	%f58, %f58, %f49;
	add.s32 	%r32, %r32, 1;
$L__BB1_15:
	ld.global.u32 	%r29, [%rd25+12];
	setp.ne.s32 	%p8, %r29, %r1;
	@%p8 bra 	$L__BB1_17;
	ld.global.f32 	%f50, [%rd24+12];
	add.f32 	%f57, %f57, %f50;
	ld.global.f32 	%f51, [%rd23+12];
	add.f32 	%f58, %f58, %f51;
	add.s32 	%r32, %r32, 1;
$L__BB1_17:
	add.s32 	%r30, %r30, 8;
	add.s64 	%rd25, %rd25, 32;
	add.s64 	%rd24, %rd24, 32;
	add.s64 	%rd23, %rd23, 32;
	setp.ne.s32 	%p9, %r30, 10000;
	@%p9 bra 	$L__BB1_1;
	setp.lt.s32 	%p10, %r32, 1;
	@%p10 bra 	$L__BB1_20;
	cvt.rn.f32.u32 	%f52, %r32;
	div.rn.f32 	%f53, %f57, %f52;
	cvta.to.global.u64 	%rd18, %rd10;
	mul.wide.u32 	%rd19, %r1, 4;
	add.s64 	%rd20, %rd18, %rd19;
	st.global.f32 	[%rd20], %f53;
	div.rn.f32 	%f54, %f58, %f52;
	cvta.to.global.u64 	%rd21, %rd11;
	add.s64 	%rd22, %rd21, %rd19;
	st.global.f32 	[%rd22], %f54;
$L__BB1_20:
	ret;

}


// ===== COMPILED SASS (sm_100) =====

	.target	sm_100

	.elftype	@"ET_EXEC"


//--------------------- .note.nv.tkinfo           --------------------------
	.section	.note.nv.tkinfo,"",@"SHT_NOTE"
	.sectionflags	@"SHF_NOTE_NV_TKINFO"
	.tkinfo
        /*0018*/ 	.word	0x00000002
        /*0030*/ 	.string	""
        /*0030*/ 	.string	"ptxas"
        /*0030*/ 	.string	"Cuda compilation tools, release 13.0, V13.0.88"
        /*0030*/ 	.string	"Build cuda_13.0.r13.0/compiler.36424714_0"
        /*0030*/ 	.string	"-arch sm_100 -m 64 "



//--------------------- .note.nv.cuinfo           --------------------------
	.section	.note.nv.cuinfo,"",@"SHT_NOTE"
	.sectionflags	@"SHF_NOTE_NV_CUINFO"
        /*0018*/ 	.short	0x0002
        /*001a*/ 	.short	0x0064
        /*001c*/ 	.short	0x0082
	.zero		2


//--------------------- .nv.info                  --------------------------
	.section	.nv.info,"",@"SHT_CUDA_INFO"
	.align	4


	//----- nvinfo : EIATTR_REGCOUNT
	.align		4
        /*0000*/ 	.byte	0x04, 0x2f
        /*0002*/ 	.short	(.L_1 - .L_0)
	.align		4
.L_0:
        /*0004*/ 	.word	index@(_Z14assignClustersPfS_S_S_Pi)
        /*0008*/ 	.word	0x00000010


	//----- nvinfo : EIATTR_FRAME_SIZE
	.align		4
.L_1:
        /*000c*/ 	.byte	0x04, 0x11
        /*000e*/ 	.short	(.L_3 - .L_2)
	.align		4
.L_2:
        /*0010*/ 	.word	index@($__internal_1_$__cuda_sm20_sqrt_rn_f32_slowpath)
        /*0014*/ 	.word	0x00000000


	//----- nvinfo : EIATTR_FRAME_SIZE
	.align		4
.L_3:
        /*0018*/ 	.byte	0x04, 0x11
        /*001a*/ 	.short	(.L_5 - .L_4)
	.align		4
.L_4:
        /*001c*/ 	.word	index@(_Z14assignClustersPfS_S_S_Pi)
        /*0020*/ 	.word	0x00000000


	//----- nvinfo : EIATTR_REGCOUNT
	.align		4
.L_5:
        /*0024*/ 	.byte	0x04, 0x2f
        /*0026*/ 	.short	(.L_7 - .L_6)
	.align		4
.L_6:
        /*0028*/ 	.word	index@(_Z15updateCentroidsPfS_PiS_S_)
        /*002c*/ 	.word	0x00000020


	//----- nvinfo : EIATTR_FRAME_SIZE
	.align		4
.L_7:
        /*0030*/ 	.byte	0x04, 0x11
        /*0032*/ 	.short	(.L_9 - .L_8)
	.align		4
.L_8:
        /*0034*/ 	.word	index@($__internal_0_$__cuda_sm3x_div_rn_noftz_f32_slowpath)
        /*0038*/ 	.word	0x00000000


	//----- nvinfo : EIATTR_FRAME_SIZE
	.align		4
.L_9:
        /*003c*/ 	.byte	0x04, 0x11
        /*003e*/ 	.short	(.L_11 - .L_10)
	.align		4
.L_10:
        /*0040*/ 	.word	index@(_Z15updateCentroidsPfS_PiS_S_)
        /*0044*/ 	.word	0x00000000


	//----- nvinfo : EIATTR_MIN_STACK_SIZE
	.align		4
.L_11:
        /*0048*/ 	.byte	0x04, 0x12
        /*004a*/ 	.short	(.L_13 - .L_12)
	.align		4
.L_12:
        /*004c*/ 	.word	index@(_Z15updateCentroidsPfS_PiS_S_)
        /*0050*/ 	.word	0x00000000


	//----- nvinfo : EIATTR_MIN_STACK_SIZE
	.align		4
.L_13:
        /*0054*/ 	.byte	0x04, 0x12
        /*0056*/ 	.short	(.L_15 - .L_14)
	.align		4
.L_14:
        /*0058*/ 	.word	index@(_Z14assignClustersPfS_S_S_Pi)
        /*005c*/ 	.word	0x00000000
.L_15:


//--------------------- .nv.compat                --------------------------
	.section	.nv.compat,"",@"SHT_CUDA_COMPAT_INFO"
	.align	4
        /*0000*/ 	.byte	0x02, 0x09, 0x00, 0x00, 0x02, 0x02, 0x01, 0x00, 0x02, 0x05, 0x05, 0x00, 0x03, 0x07, 0x01, 0x01
        /*0010*/ 	.byte	0x02, 0x03, 0x00, 0x00, 0x02, 0x06, 0x01, 0x00, 0x04, 0x0b, 0x08, 0x00, 0x01, 0x00, 0x00, 0x00
        /*0020*/ 	.byte	0x00, 0x00, 0x00, 0x00


//--------------------- .nv.info._Z15updateCentroidsPfS_PiS_S_ --------------------------
	.section	.nv.info._Z15updateCentroidsPfS_PiS_S_,"",@"SHT_CUDA_INFO"
	.sectionflags	@""
	.align	4


	//----- nvinfo : EIATTR_CUDA_API_VERSION
	.align		4
        /*0000*/ 	.byte	0x04, 0x37
        /*0002*/ 	.short	(.L_17 - .L_16)
.L_16:
        /*0004*/ 	.word	0x00000082


	//----- nvinfo : EIATTR_KPARAM_INFO
	.align		4
.L_17:
        /*0008*/ 	.byte	0x04, 0x17
        /*000a*/ 	.short	(.L_19 - .L_18)
.L_18:
        /*000c*/ 	.word	0x00000000
        /*0010*/ 	.short	0x0004
        /*0012*/ 	.short	0x0020
        /*0014*/ 	.byte	0x00, 0xf5, 0x21, 0x00


	//----- nvinfo : EIATTR_KPARAM_INFO
	.align		4
.L_19:
        /*0018*/ 	.byte	0x04, 0x17
        /*001a*/ 	.short	(.L_21 - .L_20)
.L_20:
        /*001c*/ 	.word	0x00000000
        /*0020*/ 	.short	0x0003
        /*0022*/ 	.short	0x0018
        /*0024*/ 	.byte	0x00, 0xf5, 0x21, 0x00


	//----- nvinfo : EIATTR_KPARAM_INFO
	.align		4
.L_21:
        /*0028*/ 	.byte	0x04, 0x17
        /*002a*/ 	.short	(.L_23 - .L_22)
.L_22:
        /*002c*/ 	.word	0x00000000
        /*0030*/ 	.short	0x0002
        /*0032*/ 	.short	0x0010
        /*0034*/ 	.byte	0x00, 0xf5, 0x21, 0x00


	//----- nvinfo : EIATTR_KPARAM_INFO
	.align		4
.L_23:
        /*0038*/ 	.byte	0x04, 0x17
        /*003a*/ 	.short	(.L_25 - .L_24)
.L_24:
        /*003c*/ 	.word	0x00000000
        /*0040*/ 	.short	0x0001
        /*0042*/ 	.short	0x0008
        /*0044*/ 	.byte	0x00, 0xf5, 0x21, 0x00


	//----- nvinfo : EIATTR_KPARAM_INFO
	.align		4
.L_25:
        /*0048*/ 	.byte	0x04, 0x17
        /*004a*/ 	.short	(.L_27 - .L_26)
.L_26:
        /*004c*/ 	.word	0x00000000
        /*0050*/ 	.short	0x0000
        /*0052*/ 	.short	0x0000
        /*0054*/ 	.byte	0x00, 0xf5, 0x21, 0x00


	//----- nvinfo : EIATTR_SPARSE_MMA_MASK
	.align		4
.L_27:
        /*0058*/ 	.byte	0x03, 0x50
        /*005a*/ 	.short	0x0000


	//----- nvinfo : EIATTR_MAXREG_COUNT
	.align		4
        /*005c*/ 	.byte	0x03, 0x1b
        /*005e*/ 	.short	0x00ff


	//----- nvinfo : EIATTR_MERCURY_ISA_VERSION
	.align		4
        /*0060*/ 	.byte	0x03, 0x5f
        /*0062*/ 	.short	0x0101


	//----- nvinfo : EIATTR_VRC_CTA_INIT_COUNT
	.align		4
        /*0064*/ 	.byte	0x02, 0x4a
	.zero		1
	.zero		1


	//----- nvinfo : EIATTR_EXIT_INSTR_OFFSETS
	.align		4
        /*0068*/ 	.byte	0x04, 0x1c
        /*006a*/ 	.short	(.L_29 - .L_28)


	//   ....[0]....
.L_28:
        /*006c*/ 	.word	0x00000560


	//   ....[1]....
        /*0070*/ 	.word	0x00000790


	//----- nvinfo : EIATTR_CRS_STACK_SIZE
	.align		4
.L_29:
        /*0074*/ 	.byte	0x04, 0x1e
        /*0076*/ 	.short	(.L_31 - .L_30)
.L_30:
        /*0078*/ 	.word	0x00000000


	//----- nvinfo : EIATTR_CBANK_PARAM_SIZE
	.align		4
.L_31:
        /*007c*/ 	.byte	0x03, 0x19
        /*007e*/ 	.short	0x0028


	//----- nvinfo : EIATTR_PARAM_CBANK
	.align		4
        /*0080*/ 	.byte	0x04, 0x0a
        /*0082*/ 	.short	(.L_33 - .L_32)
	.align		4
.L_32:
        /*0084*/ 	.word	index@(.nv.constant0._Z15updateCentroidsPfS_PiS_S_)
        /*0088*/ 	.short	0x0380
        /*008a*/ 	.short	0x0028


	//----- nvinfo : EIATTR_SW_WAR
	.align		4
.L_33:
        /*008c*/ 	.byte	0x04, 0x36
        /*008e*/ 	.short	(.L_35 - .L_34)
.L_34:
        /*0090*/ 	.word	0x00000008
.L_35:


//--------------------- .nv.info._Z14assignClustersPfS_S_S_Pi --------------------------
	.section	.nv.info._Z14assignClustersPfS_S_S_Pi,"",@"SHT_CUDA_INFO"
	.sectionflags	@""
	.align	4


	//----- nvinfo : EIATTR_CUDA_API_VERSION
	.align		4
        /*0000*/ 	.byte	0x04, 0x37
        /*0002*/ 	.short	(.L_37 - .L_36)
.L_36:
        /*0004*/ 	.word	0x00000082


	//----- nvinfo : EIATTR_KPARAM_INFO
	.align		4
.L_37:
        /*0008*/ 	.byte	0x04, 0x17
        /*000a*/ 	.short	(.L_39 - .L_38)
.L_38:
        /*000c*/ 	.word	0x00000000
        /*0010*/ 	.short	0x0004
        /*0012*/ 	.short	0x0020
        /*0014*/ 	.byte	0x00, 0xf5, 0x21, 0x00


	//----- nvinfo : EIATTR_KPARAM_INFO
	.align		4
.L_39:
        /*0018*/ 	.byte	0x04, 0x17
        /*001a*/ 	.short	(.L_41 - .L_40)
.L_40:
        /*001c*/ 	.word	0x00000000
        /*0020*/ 	.short	0x0003
        /*0022*/ 	.short	0x0018
        /*0024*/ 	.byte	0x00, 0xf5, 0x21, 0x00


	//----- nvinfo : EIATTR_KPARAM_INFO
	.align		4
.L_41:
        /*0028*/ 	.byte	0x04, 0x17
        /*002a*/ 	.short	(.L_43 - .L_42)
.L_42:
        /*002c*/ 	.word	0x00000000
        /*0030*/ 	.short	0x0002
        /*0032*/ 	.short	0x0010
        /*0034*/ 	.byte	0x00, 0xf5, 0x21, 0x00


	//----- nvinfo : EIATTR_KPARAM_INFO
	.align		4
.L_43:
        /*0038*/ 	.byte	0x04, 0x17
        /*003a*/ 	.short	(.L_45 - .L_44)
.L_44:
        /*003c*/ 	.word	0x00000000
        /*0040*/ 	.short	0x0001
        /*0042*/ 	.short	0x0008
        /*0044*/ 	.byte	0x00, 0xf5, 0x21, 0x00


	//----- nvinfo : EIATTR_KPARAM_INFO
	.align		4
.L_45:
        /*0048*/ 	.byte	0x04, 0x17
        /*004a*/ 	.short	(.L_47 - .L_46)
.L_46:
        /*004c*/ 	.word	0x00000000
        /*0050*/ 	.short	0x0000
        /*0052*/ 	.short	0x0000
        /*0054*/ 	.byte	0x00, 0xf5, 0x21, 0x00


	//----- nvinfo : EIATTR_SPARSE_MMA_MASK
	.align		4
.L_47:
        /*0058*/ 	.byte	0x03, 0x50
        /*005a*/ 	.short	0x0000


	//----- nvinfo : EIATTR_MAXREG_COUNT
	.align		4
        /*005c*/ 	.byte	0x03, 0x1b
        /*005e*/ 	.short	0x00ff


	//----- nvinfo : EIATTR_MERCURY_ISA_VERSION
	.align		4
        /*0060*/ 	.byte	0x03, 0x5f
        /*0062*/ 	.short	0x0101


	//----- nvinfo : EIATTR_VRC_CTA_INIT_COUNT
	.align		4
        /*0064*/ 	.byte	0x02, 0x4a
	.zero		1
	.zero		1


	//----- nvinfo : EIATTR_EXIT_INSTR_OFFSETS
	.align		4
        /*0068*/ 	.byte	0x04, 0x1c
        /*006a*/ 	.short	(.L_49 - .L_48)


	//   ....[0]....
.L_48:
        /*006c*/ 	.word	0x00000060


	//   ....[1]....
        /*0070*/ 	.word	0x000005a0


	//----- nvinfo : EIATTR_CRS_STACK_SIZE
	.align		4
.L_49:
        /*0074*/ 	.byte	0x04, 0x1e
        /*0076*/ 	.short	(.L_51 - .L_50)
.L_50:
        /*0078*/ 	.word	0x00000000


	//----- nvinfo : EIATTR_CBANK_PARAM_SIZE
	.align		4
.L_51:
        /*007c*/ 	.byte	0x03, 0x19
        /*007e*/ 	.short	0x0028


	//----- nvinfo : EIATTR_PARAM_CBANK
	.align		4
        /*0080*/ 	.byte	0x04, 0x0a
        /*0082*/ 	.short	(.L_53 - .L_52)
	.align		4
.L_52:
        /*0084*/ 	.word	index@(.nv.constant0._Z14assignClustersPfS_S_S_Pi)
        /*0088*/ 	.short	0x0380
        /*008a*/ 	.short	0x0028


	//----- nvinfo : EIATTR_SW_WAR
	.align		4
.L_53:
        /*008c*/ 	.byte	0x04, 0x36
        /*008e*/ 	.short	(.L_55 - .L_54)
.L_54:
        /*0090*/ 	.word	0x00000008
.L_55:


//--------------------- .nv.callgraph             --------------------------
	.section	.nv.callgraph,"",@"SHT_CUDA_CALLGRAPH"
	.align	4
	.sectionentsize	8
	.align		4
        /*0000*/ 	.word	0x00000000
	.align		4
        /*0004*/ 	.word	0xffffffff
	.align		4
        /*0008*/ 	.word	0x00000000
	.align		4
        /*000c*/ 	.word	0xfffffffe
	.align		4
        /*0010*/ 	.word	0x00000000
	.align		4
        /*0014*/ 	.word	0xfffffffd
	.align		4
        /*0018*/ 	.word	0x00000000
	.align		4
        /*001c*/ 	.word	0xfffffffc


//--------------------- .text._Z15updateCentroidsPfS_PiS_S_ --------------------------
	.section	.text._Z15updateCentroidsPfS_PiS_S_,"ax",@progbits
	.align	128
        .global         _Z15updateCentroidsPfS_PiS_S_
        .type           _Z15updateCentroidsPfS_PiS_S_,@function
        .size           _Z15updateCentroidsPfS_PiS_S_,(.L_x_28 - _Z15updateCentroidsPfS_PiS_S_)
        .other          _Z15updateCentroidsPfS_PiS_S_,@"STO_CUDA_ENTRY STV_DEFAULT"
_Z15updateCentroidsPfS_PiS_S_:
.text._Z15updateCentroidsPfS_PiS_S_:
[----:B------:R-:W-:Y:S01]  /*0000*/  LDC R1, c[0x0][0x37c] ;  /* 0x0000df00ff017b82 */ /* 0x000fe20000000800 */
[----:B------:R-:W0:Y:S01]  /*0010*/  LDCU.128 UR12, c[0x0][0x380] ;  /* 0x00007000ff0c77ac */ /* 0x000e220008000c00 */
[----:B------:R-:W1:Y:S01]  /*0020*/  S2R R4, SR_TID.X ;  /* 0x0000000000047919 */ /* 0x000e620000002100 */
[----:B------:R-:W-:Y:S01]  /*0030*/  IMAD.MOV.U32 R0, RZ, RZ, RZ ;  /* 0x000000ffff007224 */ /* 0x000fe200078e00ff */
[----:B------:R-:W-:Y:S01]  /*0040*/  CS2R R2, SRZ ;  /* 0x0000000000027805 */ /* 0x000fe2000001ff00 */
[----:B------:R-:W2:Y:S01]  /*0050*/  LDCU.64 UR8, c[0x0][0x390] ;  /* 0x00007200ff0877ac */ /* 0x000ea20008000a00 */
[----:B------:R-:W3:Y:S01]  /*0060*/  LDCU.64 UR10, c[0x0][0x358] ;  /* 0x00006b00ff0a77ac */ /* 0x000ee20008000a00 */
[----:B0-----:R-:W-:Y:S02]  /*0070*/  UIADD3 UR6, UP0, UPT, UR12, 0x10, URZ ;  /* 0x000000100c067890 */ /* 0x001fe4000ff1e0ff */
[----:B------:R-:W-:Y:S02]  /*0080*/  UIADD3 UR4, UP1, UPT, UR14, 0x10, URZ ;  /* 0x000000100e047890 */ /* 0x000fe4000ff3e0ff */
[----:B------:R-:W-:-:S02]  /*0090*/  UIADD3.X UR7, UPT, UPT, URZ, UR13, URZ, UP0, !UPT ;  /* 0x0000000dff077290 */ /* 0x000fc400087fe4ff */
[----:B--2---:R-:W-:Y:S01]  /*00a0*/  UIADD3 UR8, UP0, UPT, UR8, 0x10, URZ ;  /* 0x0000001008087890 */ /* 0x004fe2000ff1e0ff */
[----:B------:R-:W-:Y:S01]  /*00b0*/  IMAD.U32 R8, RZ, RZ, UR6 ;  /* 0x00000006ff087e24 */ /* 0x000fe2000f8e00ff */
[----:B------:R-:W-:Y:S01]  /*00c0*/  UIADD3.X UR5, UPT, UPT, URZ, UR15, URZ, UP1, !UPT ;  /* 0x0000000fff057290 */ /* 0x000fe20008ffe4ff */
[----:B------:R-:W-:Y:S01]  /*00d0*/  MOV R10, UR4 ;  /* 0x00000004000a7c02 */ /* 0x000fe20008000f00 */
[----:B------:R-:W-:Y:S01]  /*00e0*/  UIADD3.X UR9, UPT, UPT, URZ, UR9, URZ, UP0, !UPT ;  /* 0x00000009ff097290 */ /* 0x000fe200087fe4ff */
[----:B------:R-:W-:Y:S01]  /*00f0*/  IMAD.U32 R9, RZ, RZ, UR7 ;  /* 0x00000007ff097e24 */ /* 0x000fe2000f8e00ff */
[----:B------:R-:W-:Y:S01]  /*0100*/  UMOV UR4, URZ ;  /* 0x000000ff00047c82 */ /* 0x000fe20008000000 */
[----:B------:R-:W-:Y:S02]  /*0110*/  IMAD.U32 R6, RZ, RZ, UR8 ;  /* 0x00000008ff067e24 */ /* 0x000fe4000f8e00ff */
[----:B------:R-:W-:Y:S02]  /*0120*/  IMAD.U32 R11, RZ, RZ, UR5 ;  /* 0x00000005ff0b7e24 */ /* 0x000fe4000f8e00ff */
[----:B-1-3--:R-:W-:-:S07]  /*0130*/  IMAD.U32 R7, RZ, RZ, UR9 ;  /* 0x00000009ff077e24 */ /* 0x00afce000f8e00ff */
.L_x_0:
[----:B------:R-:W2:Y:S04]  /*0140*/  LDG.E R5, desc[UR10][R6.64+-0x10] ;  /* 0xfffff00a06057981 */ /* 0x000ea8000c1e1900 */
[----:B------:R-:W3:Y:S04]  /*0150*/  LDG.E R15, desc[UR10][R6.64+-0xc] ;  /* 0xfffff40a060f7981 */ /* 0x000ee8000c1e1900 */
[----:B------:R-:W4:Y:S04]  /*0160*/  LDG.E R17, desc[UR10][R6.64+-0x8] ;  /* 0xfffff80a06117981 */ /* 0x000f28000c1e1900 */
[----:B------:R-:W5:Y:S04]  /*0170*/  LDG.E R19, desc[UR10][R6.64+-0x4] ;  /* 0xfffffc0a06137981 */ /* 0x000f68000c1e1900 */
[----:B------:R-:W5:Y:S04]  /*0180*/  LDG.E R21, desc[UR10][R6.64] ;  /* 0x0000000a06157981 */ /* 0x000f68000c1e1900 */
[----:B------:R-:W5:Y:S04]  /*0190*/  LDG.E R23, desc[UR10][R6.64+0x4] ;  /* 0x0000040a06177981 */ /* 0x000f68000c1e1900 */
[----:B------:R-:W5:Y:S04]  /*01a0*/  LDG.E R25, desc[UR10][R6.64+0x8] ;  /* 0x0000080a06197981 */ /* 0x000f68000c1e1900 */
[----:B------:R-:W5:Y:S01]  /*01b0*/  LDG.E R29, desc[UR10][R6.64+0xc] ;  /* 0x00000c0a061d7981 */ /* 0x000f62000c1e1900 */
[----:B--2---:R-:W-:-:S13]  /*01c0*/  ISETP.NE.AND P6, PT, R5, R4, PT ;  /* 0x000000040500720c */ /* 0x004fda0003fc5270 */
[----:B------:R-:W2:Y:S04]  /*01d0*/  @!P6 LDG.E R5, desc[UR10][R8.64+-0x10] ;  /* 0xfffff00a0805e981 */ /* 0x000ea8000c1e1900 */
[----:B------:R-:W2:Y:S01]  /*01e0*/  @!P6 LDG.E R13, desc[UR10][R10.64+-0x10] ;  /* 0xfffff00a0a0de981 */ /* 0x000ea2000c1e1900 */
[-C--:B---3--:R-:W-:Y:S02]  /*01f0*/  ISETP.NE.AND P0, PT, R15, R4.reuse, PT ;  /* 0x000000040f00720c */ /* 0x088fe40003f05270 */
[-C--:B----4-:R-:W-:Y:S02]  /*0200*/  ISETP.NE.AND P1, PT, R17, R4.reuse, PT ;  /* 0x000000041100720c */ /* 0x090fe40003f25270 */
[-C--:B-----5:R-:W-:Y:S02]  /*0210*/  ISETP.NE.AND P2, PT, R19, R4.reuse, PT ;  /* 0x000000041300720c */ /* 0x0a0fe40003f45270 */
[----:B------:R-:W-:-:S02]  /*0220*/  ISETP.NE.AND P3, PT, R21, R4, PT ;  /* 0x000000041500720c */ /* 0x000fc40003f65270 */
[----:B------:R-:W-:-:S05]  /*0230*/  ISETP.NE.AND P4, PT, R23, R4, PT ;  /* 0x000000041700720c */ /* 0x000fca0003f85270 */
[----:B------:R-:W3:Y:S04]  /*0240*/  @!P0 LDG.E R15, desc[UR10][R8.64+-0xc] ;  /* 0xfffff40a080f8981 */ /* 0x000ee8000c1e1900 */
[----:B------:R-:W4:Y:S01]  /*0250*/  @!P0 LDG.E R17, desc[UR10][R10.64+-0xc] ;  /* 0xfffff40a0a118981 */ /* 0x000f22000c1e1900 */
[----:B------:R-:W-:-:S03]  /*0260*/  ISETP.NE.AND P5, PT, R25, R4, PT ;  /* 0x000000041900720c */ /* 0x000fc60003fa5270 */
[----:B------:R-:W5:Y:S04]  /*0270*/  @!P1 LDG.E R19, desc[UR10][R8.64+-0x8] ;  /* 0xfffff80a08139981 */ /* 0x000f68000c1e1900 */
[----:B------:R-:W5:Y:S01]  /*0280*/  @!P1 LDG.E R21, desc[UR10][R10.64+-0x8] ;  /* 0xfffff80a0a159981 */ /* 0x000f62000c1e1900 */
[----:B------:R-:W-:-:S03]  /*0290*/  @!P6 IADD3 R3, PT, PT, R3, 0x1, RZ ;  /* 0x000000010303e810 */ /* 0x000fc60007ffe0ff */
[----:B------:R-:W5:Y:S04]  /*02a0*/  @!P2 LDG.E R23, desc[UR10][R8.64+-0x4] ;  /* 0xfffffc0a0817a981 */ /* 0x000f68000c1e1900 */
[----:B------:R-:W5:Y:S04]  /*02b0*/  @!P2 LDG.E R25, desc[UR10][R10.64+-0x4] ;  /* 0xfffffc0a0a19a981 */ /* 0x000f68000c1e1900 */
[----:B------:R-:W5:Y:S04]  /*02c0*/  @!P3 LDG.E R27, desc[UR10][R8.64] ;  /* 0x0000000a081bb981 */ /* 0x000f68000c1e1900 */
[----:B------:R-:W5:Y:S04]  /*02d0*/  @!P4 LDG.E R12, desc[UR10][R8.64+0x4] ;  /* 0x0000040a080cc981 */ /* 0x000f68000c1e1900 */
[----:B------:R-:W5:Y:S04]  /*02e0*/  @!P4 LDG.E R14, desc[UR10][R10.64+0x4] ;  /* 0x0000040a0a0ec981 */ /* 0x000f68000c1e1900 */
[----:B------:R-:W5:Y:S04]  /*02f0*/  @!P5 LDG.E R16, desc[UR10][R8.64+0x8] ;  /* 0x0000080a0810d981 */ /* 0x000f68000c1e1900 */
[----:B------:R-:W5:Y:S01]  /*0300*/  @!P5 LDG.E R18, desc[UR10][R10.64+0x8] ;  /* 0x0000080a0a12d981 */ /* 0x000f62000c1e1900 */
[----:B--2---:R-:W-:Y:S01]  /*0310*/  @!P6 FADD R2, R2, R5 ;  /* 0x000000050202e221 */ /* 0x004fe20000000000 */
[----:B------:R-:W-:Y:S01]  /*0320*/  @!P6 FADD R0, R0, R13 ;  /* 0x0000000d0000e221 */ /* 0x000fe20000000000 */
[----:B------:R-:W-:-:S02]  /*0330*/  ISETP.NE.AND P6, PT, R29, R4, PT ;  /* 0x000000041d00720c */ /* 0x000fc40003fc5270 */
[----:B------:R-:W2:Y:S11]  /*0340*/  @!P3 LDG.E R29, desc[UR10][R10.64] ;  /* 0x0000000a0a1db981 */ /* 0x000eb6000c1e1900 */
[----:B------:R0:W2:Y:S04]  /*0350*/  @!P6 LDG.E R5, desc[UR10][R8.64+0xc] ;  /* 0x00000c0a0805e981 */ /* 0x0000a8000c1e1900 */
[----:B------:R1:W2:Y:S01]  /*0360*/  @!P6 LDG.E R13, desc[UR10][R10.64+0xc] ;  /* 0x00000c0a0a0de981 */ /* 0x0002a2000c1e1900 */
[----:B------:R-:W-:-:S02]  /*0370*/  @!P0 VIADD R3, R3, 0x1 ;  /* 0x0000000103038836 */ /* 0x000fc40000000000 */
[----:B---3--:R-:W-:Y:S01]  /*0380*/  @!P0 FADD R2, R2, R15 ;  /* 0x0000000f02028221 */ /* 0x008fe20000000000 */
[----:B----4-:R-:W-:Y:S01]  /*0390*/  @!P0 FADD R0, R0, R17 ;  /* 0x0000001100008221 */ /* 0x010fe20000000000 */
[----:B------:R-:W-:Y:S02]  /*03a0*/  @!P1 VIADD R3, R3, 0x1 ;  /* 0x0000000103039836 */ /* 0x000fe40000000000 */
[----:B-----5:R-:W-:Y:S01]  /*03b0*/  @!P1 FADD R2, R2, R19 ;  /* 0x0000001302029221 */ /* 0x020fe20000000000 */
[----:B------:R-:W-:Y:S02]  /*03c0*/  @!P1 FADD R0, R0, R21 ;  /* 0x0000001500009221 */ /* 0x000fe40000000000 */
[----:B------:R-:W-:Y:S02]  /*03d0*/  @!P2 IADD3 R3, PT, PT, R3, 0x1, RZ ;  /* 0x000000010303a810 */ /* 0x000fe40007ffe0ff */
[----:B------:R-:W-:Y:S01]  /*03e0*/  IADD3 R6, P0, PT, R6, 0x20, RZ ;  /* 0x0000002006067810 */ /* 0x000fe20007f1e0ff */
[----:B------:R-:W-:Y:S01]  /*03f0*/  @!P2 FADD R2, R2, R23 ;  /* 0x000000170202a221 */ /* 0x000fe20000000000 */
[----:B------:R-:W-:Y:S01]  /*0400*/  UIADD3 UR4, UPT, UPT, UR4, 0x8, URZ ;  /* 0x0000000804047890 */ /* 0x000fe2000fffe0ff */
[----:B------:R-:W-:Y:S01]  /*0410*/  @!P2 FADD R0, R0, R25 ;  /* 0x000000190000a221 */ /* 0x000fe20000000000 */
[----:B------:R-:W-:-:S02]  /*0420*/  @!P3 VIADD R3, R3, 0x1 ;  /* 0x000000010303b836 */ /* 0x000fc40000000000 */
[----:B------:R-:W-:Y:S01]  /*0430*/  UISETP.NE.AND UP0, UPT, UR4, 0x2710, UPT ;  /* 0x000027100400788c */ /* 0x000fe2000bf05270 */
[----:B------:R-:W-:Y:S02]  /*0440*/  IMAD.X R7, RZ, RZ, R7, P0 ;  /* 0x000000ffff077224 */ /* 0x000fe400000e0607 */
[----:B------:R-:W-:Y:S01]  /*0450*/  @!P3 FADD R2, R2, R27 ;  /* 0x0000001b0202b221 */ /* 0x000fe20000000000 */
[----:B0-----:R-:W-:Y:S01]  /*0460*/  IADD3 R8, P0, PT, R8, 0x20, RZ ;  /* 0x0000002008087810 */ /* 0x001fe20007f1e0ff */
[----:B------:R-:W-:Y:S02]  /*0470*/  @!P4 VIADD R3, R3, 0x1 ;  /* 0x000000010303c836 */ /* 0x000fe40000000000 */
[----:B------:R-:W-:Y:S02]  /*0480*/  @!P4 FADD R2, R2, R12 ;  /* 0x0000000c0202c221 */ /* 0x000fe40000000000 */
[----:B------:R-:W-:Y:S01]  /*0490*/  IMAD.X R9, RZ, RZ, R9, P0 ;  /* 0x000000ffff097224 */ /* 0x000fe200000e0609 */
[----:B-1----:R-:W-:-:S02]  /*04a0*/  IADD3 R10, P0, PT, R10, 0x20, RZ ;  /* 0x000000200a0a7810 */ /* 0x002fc40007f1e0ff */
[----:B------:R-:W-:Y:S01]  /*04b0*/  @!P5 IADD3 R3, PT, PT, R3, 0x1, RZ ;  /* 0x000000010303d810 */ /* 0x000fe20007ffe0ff */
[----:B------:R-:W-:Y:S02]  /*04c0*/  @!P5 FADD R2, R2, R16 ;  /* 0x000000100202d221 */ /* 0x000fe40000000000 */
[----:B------:R-:W-:Y:S02]  /*04d0*/  IMAD.X R11, RZ, RZ, R11, P0 ;  /* 0x000000ffff0b7224 */ /* 0x000fe400000e060b */
[----:B------:R-:W-:Y:S02]  /*04e0*/  @!P6 VIADD R3, R3, 0x1 ;  /* 0x000000010303e836 */ /* 0x000fe40000000000 */
[----:B--2---:R-:W-:-:S04]  /*04f0*/  @!P3 FADD R0, R0, R29 ;  /* 0x0000001d0000b221 */ /* 0x004fc80000000000 */
[----:B------:R-:W-:-:S04]  /*0500*/  @!P4 FADD R0, R0, R14 ;  /* 0x0000000e0000c221 */ /* 0x000fc80000000000 */
[----:B------:R-:W-:Y:S01]  /*0510*/  @!P5 FADD R0, R0, R18 ;  /* 0x000000120000d221 */ /* 0x000fe20000000000 */
[----:B------:R-:W-:-:S03]  /*0520*/  @!P6 FADD R2, R2, R5 ;  /* 0x000000050202e221 */ /* 0x000fc60000000000 */
[----:B------:R-:W-:Y:S01]  /*0530*/  @!P6 FADD R0, R0, R13 ;  /* 0x0000000d0000e221 */ /* 0x000fe20000000000 */
[----:B------:R-:W-:Y:S06]  /*0540*/  BRA.U UP0, `(.L_x_0) ;  /* 0xfffffff900fc7547 */ /* 0x000fec000b83ffff */
[----:B------:R-:W-:-:S13]  /*0550*/  ISETP.GE.AND P0, PT, R3, 0x1, PT ;  /* 0x000000010300780c */ /* 0x000fda0003f06270 */
[----:B------:R-:W-:Y:S05]  /*0560*/  @!P0 EXIT ;  /* 0x000000000000894d */ /* 0x000fea0003800000 */
[----:B------:R-:W-:Y:S01]  /*0570*/  I2FP.F32.U32 R3, R3 ;  /* 0x0000000300037245 */ /* 0x000fe20000201000 */
[----:B------:R-:W-:Y:S03]  /*0580*/  BSSY.RECONVERGENT B0, `(.L_x_1) ;  /* 0x000000c000007945 */ /* 0x000fe60003800200 */
[----:B------:R-:W0:Y:S08]  /*0590*/  MUFU.RCP R6, R3 ;  /* 0x0000000300067308 */ /* 0x000e300000001000 */
[----:B------:R-:W1:Y:S01]  /*05a0*/  FCHK P0, R2, R3 ;  /* 0x0000000302007302 */ /* 0x000e620000000000 */
[----:B0-----:R-:W-:-:S04]  /*05b0*/  FFMA R5, -R3, R6, 1 ;  /* 0x3f80000003057423 */ /* 0x001fc80000000106 */
[----:B------:R-:W-:-:S04]  /*05c0*/  FFMA R5, R6, R5, R6 ;  /* 0x0000000506057223 */ /* 0x000fc80000000006 */
[----:B------:R-:W-:-:S04]  /*05d0*/  FFMA R6, R2, R5, RZ ;  /* 0x0000000502067223 */ /* 0x000fc800000000ff */
[----:B------:R-:W-:-:S04]  /*05e0*/  FFMA R7, -R3, R6, R2 ;  /* 0x0000000603077223 */ /* 0x000fc80000000102 */
[----:B------:R-:W-:Y:S01]  /*05f0*/  FFMA R5, R5, R7, R6 ;  /* 0x0000000705057223 */ /* 0x000fe20000000006 */
[----:B-1----:R-:W-:Y:S06]  /*0600*/  @!P0 BRA `(.L_x_2) ;  /* 0x00000000000c8947 */ /* 0x002fec0003800000 */
[----:B------:R-:W-:-:S07]  /*0610*/  MOV R6, 0x630 ;  /* 0x0000063000067802 */ /* 0x000fce0000000f00 */
[----:B------:R-:W-:Y:S05]  /*0620*/  CALL.REL.NOINC `($__internal_0_$__cuda_sm3x_div_rn_noftz_f32_slowpath) ;  /* 0x00000000005c7944 */ /* 0x000fea0003c00000 */
[----:B------:R-:W-:-:S07]  /*0630*/  IMAD.MOV.U32 R5, RZ, RZ, R2 ;  /* 0x000000ffff057224 */ /* 0x000fce00078e0002 */
.L_x_2:
[----:B------:R-:W-:Y:S05]  /*0640*/  BSYNC.RECONVERGENT B0 ;  /* 0x0000000000007941 */ /* 0x000fea0003800200 */
.L_x_1:
[----:B------:R-:W0:Y:S01]  /*0650*/  LDC.64 R6, c[0x0][0x398] ;  /* 0x0000e600ff067b82 */ /* 0x000e220000000a00 */
[----:B------:R-:W1:Y:S01]  /*0660*/  MUFU.RCP R2, R3 ;  /* 0x0000000300027308 */ /* 0x000e620000001000 */
[----:B------:R-:W-:Y:S07]  /*0670*/  BSSY.RECONVERGENT B0, `(.L_x_3) ;  /* 0x000000e000007945 */ /* 0x000fee0003800200 */
[----:B------:R-:W2:Y:S01]  /*0680*/  FCHK P0, R0, R3 ;  /* 0x0000000300007302 */ /* 0x000ea20000000000 */
[----:B-1----:R-:W-:-:S04]  /*0690*/  FFMA R9, -R3, R2, 1 ;  /* 0x3f80000003097423 */ /* 0x002fc80000000102 */
[----:B------:R-:W-:Y:S01]  /*06a0*/  FFMA R11, R2, R9, R2 ;  /* 0x00000009020b7223 */ /* 0x000fe20000000002 */
[----:B0-----:R-:W-:-:S04]  /*06b0*/  IMAD.WIDE.U32 R6, R4, 0x4, R6 ;  /* 0x0000000404067825 */ /* 0x001fc800078e0006 */
[----:B------:R-:W-:Y:S01]  /*06c0*/  FFMA R2, R0, R11, RZ ;  /* 0x0000000b00027223 */ /* 0x000fe200000000ff */
[----:B------:R0:W-:Y:S03]  /*06d0*/  STG.E desc[UR10][R6.64], R5 ;  /* 0x0000000506007986 */ /* 0x0001e6000c10190a */
[----:B------:R-:W-:-:S04]  /*06e0*/  FFMA R9, -R3, R2, R0 ;  /* 0x0000000203097223 */ /* 0x000fc80000000100 */
[----:B------:R-:W-:Y:S01]  /*06f0*/  FFMA R9, R11, R9, R2 ;  /* 0x000000090b097223 */ /* 0x000fe20000000002 */
[----:B--2---:R-:W-:Y:S06]  /*0700*/  @!P0 BRA `(.L_x_4) ;  /* 0x0000000000108947 */ /* 0x004fec0003800000 */
[----:B------:R-:W-:Y:S02]  /*0710*/  MOV R2, R0 ;  /* 0x0000000000027202 */ /* 0x000fe40000000f00 */
[----:B0-----:R-:W-:-:S07]  /*0720*/  MOV R6, 0x740 ;  /* 0x0000074000067802 */ /* 0x001fce0000000f00 */
[----:B------:R-:W-:Y:S05]  /*0730*/  CALL.REL.NOINC `($__internal_0_$__cuda_sm3x_div_rn_noftz_f32_slowpath) ;  /* 0x0000000000187944 */ /* 0x000fea0003c00000 */
[----:B------:R-:W-:-:S07]  /*0740*/  IMAD.MOV.U32 R9, RZ, RZ, R2 ;  /* 0x000000ffff097224 */ /* 0x000fce00078e0002 */
.L_x_4:
[----:B------:R-:W-:Y:S05]  /*0750*/  BSYNC.RECONVERGENT B0 ;  /* 0x0000000000007941 */ /* 0x000fea0003800200 */
.L_x_3:
[----:B------:R-:W0:Y:S02]  /*0760*/  LDC.64 R2, c[0x0][0x3a0] ;  /* 0x0000e800ff027b82 */ /* 0x000e240000000a00 */
[----:B0-----:R-:W-:-:S05]  /*0770*/  IMAD.WIDE.U32 R4, R4, 0x4, R2 ;  /* 0x0000000404047825 */ /* 0x001fca00078e0002 */
[----:B------:R-:W-:Y:S01]  /*0780*/  STG.E desc[UR10][R4.64], R9 ;  /* 0x0000000904007986 */ /* 0x000fe2000c10190a */
[----:B------:R-:W-:Y:S05]  /*0790*/  EXIT ;  /* 0x000000000000794d */ /* 0x000fea0003800000 */
        .weak           $__internal_0_$__cuda_sm3x_div_rn_noftz_f32_slowpath
        .type           $__internal_0_$__cuda_sm3x_div_rn_noftz_f32_slowpath,@function
        .size           $__internal_0_$__cuda_sm3x_div_rn_noftz_f32_slowpath,(.L_x_28 - $__internal_0_$__cuda_sm3x_div_rn_noftz_f32_slowpath)
$__internal_0_$__cuda_sm3x_div_rn_noftz_f32_slowpath:
[----:B------:R-:W-:Y:S01]  /*07a0*/  SHF.R.U32.HI R7, RZ, 0x17, R3 ;  /* 0x00000017ff077819 */ /* 0x000fe20000011603 */
[----:B------:R-:W-:Y:S01]  /*07b0*/  BSSY.RECONVERGENT B1, `(.L_x_5) ;  /* 0x0000063000017945 */ /* 0x000fe20003800200 */
[----:B------:R-:W-:Y:S02]  /*07c0*/  SHF.R.U32.HI R5, RZ, 0x17, R2 ;  /* 0x00000017ff057819 */ /* 0x000fe40000011602 */
[----:B------:R-:W-:Y:S02]  /*07d0*/  LOP3.LUT R12, R7, 0xff, RZ, 0xc0, !PT ;  /* 0x000000ff070c7812 */ /* 0x000fe400078ec0ff */
[----:B------:R-:W-:Y:S02]  /*07e0*/  LOP3.LUT R10, R5, 0xff, RZ, 0xc0, !PT ;  /* 0x000000ff050a7812 */ /* 0x000fe400078ec0ff */
[----:B------:R-:W-:Y:S01]  /*07f0*/  MOV R5, R3 ;  /* 0x0000000300057202 */ /* 0x000fe20000000f00 */
[----:B------:R-:W-:Y:S02]  /*0800*/  VIADD R9, R12, 0xffffffff ;  /* 0xffffffff0c097836 */ /* 0x000fe40000000000 */
[----:B------:R-:W-:-:S03]  /*0810*/  VIADD R8, R10, 0xffffffff ;  /* 0xffffffff0a087836 */ /* 0x000fc60000000000 */
[----:B------:R-:W-:-:S04]  /*0820*/  ISETP.GT.U32.AND P0, PT, R9, 0xfd, PT ;  /* 0x000000fd0900780c */ /* 0x000fc80003f04070 */
[----:B------:R-:W-:-:S13]  /*0830*/  ISETP.GT.U32.OR P0, PT, R8, 0xfd, P0 ;  /* 0x000000fd0800780c */ /* 0x000fda0000704470 */
[----:B------:R-:W-:Y:S01]  /*0840*/  @!P0 IMAD.MOV.U32 R7, RZ, RZ, RZ ;  /* 0x000000ffff078224 */ /* 0x000fe200078e00ff */
[----:B------:R-:W-:Y:S06]  /*0850*/  @!P0 BRA `(.L_x_6) ;  /* 0x00000000005c8947 */ /* 0x000fec0003800000 */
[----:B------:R-:W-:Y:S02]  /*0860*/  FSETP.GTU.FTZ.AND P0, PT, |R2|, +INF , PT ;  /* 0x7f8000000200780b */ /* 0x000fe40003f1c200 */
[----:B------:R-:W-:-:S04]  /*0870*/  FSETP.GTU.FTZ.AND P1, PT, |R3|, +INF , PT ;  /* 0x7f8000000300780b */ /* 0x000fc80003f3c200 */
[----:B------:R-:W-:-:S13]  /*0880*/  PLOP3.LUT P0, PT, P0, P1, PT, 0xf8, 0x8f ;  /* 0x00000000008f781c */ /* 0x000fda0000703f70 */
[----:B------:R-:W-:Y:S05]  /*0890*/  @P0 BRA `(.L_x_7) ;  /* 0x00000004004c0947 */ /* 0x000fea0003800000 */
[----:B------:R-:W-:-:S13]  /*08a0*/  LOP3.LUT P0, RZ, R5, 0x7fffffff, R2, 0xc8, !PT ;  /* 0x7fffffff05ff7812 */ /* 0x000fda000780c802 */
[----:B------:R-:W-:Y:S05]  /*08b0*/  @!P0 BRA `(.L_x_8) ;  /* 0x00000004003c8947 */ /* 0x000fea0003800000 */
[C---:B------:R-:W-:Y:S02]  /*08c0*/  FSETP.NEU.FTZ.AND P0, PT, |R2|.reuse, +INF , PT ;  /* 0x7f8000000200780b */ /* 0x040fe40003f1d200 */
[----:B------:R-:W-:Y:S02]  /*08d0*/  FSETP.NEU.FTZ.AND P2, PT, |R3|, +INF , PT ;  /* 0x7f8000000300780b */ /* 0x000fe40003f5d200 */
[----:B------:R-:W-:-:S11]  /*08e0*/  FSETP.NEU.FTZ.AND P1, PT, |R2|, +INF , PT ;  /* 0x7f8000000200780b */ /* 0x000fd60003f3d200 */
[----:B------:R-:W-:Y:S05]  /*08f0*/  @!P2 BRA !P0, `(.L_x_8) ;  /* 0x00000004002ca947 */ /* 0x000fea0004000000 */
[----:B------:R-:W-:-:S04]  /*0900*/  LOP3.LUT P0, RZ, R2, 0x7fffffff, RZ, 0xc0, !PT ;  /* 0x7fffffff02ff7812 */ /* 0x000fc8000780c0ff */
[----:B------:R-:W-:-:S13]  /*0910*/  PLOP3.LUT P0, PT, P2, P0, PT, 0x2f, 0xf2 ;  /* 0x0000000000f2781c */ /* 0x000fda0001700577 */
[----:B------:R-:W-:Y:S05]  /*0920*/  @P0 BRA `(.L_x_9) ;  /* 0x0000000400180947 */ /* 0x000fea0003800000 */
[----:B------:R-:W-:-:S04]  /*0930*/  LOP3.LUT P0, RZ, R5, 0x7fffffff, RZ, 0xc0, !PT ;  /* 0x7fffffff05ff7812 */ /* 0x000fc8000780c0ff */
[----:B------:R-:W-:-:S13]  /*0940*/  PLOP3.LUT P0, PT, P1, P0, PT, 0x2f, 0xf2 ;  /* 0x0000000000f2781c */ /* 0x000fda0000f00577 */
[----:B------:R-:W-:Y:S05]  /*0950*/  @P0 BRA `(.L_x_10) ;  /* 0x0000000400000947 */ /* 0x000fea0003800000 */
[----:B------:R-:W-:Y:S02]  /*0960*/  ISETP.GE.AND P0, PT, R8, RZ, PT ;  /* 0x000000ff0800720c */ /* 0x000fe40003f06270 */
[----:B------:R-:W-:-:S11]  /*0970*/  ISETP.GE.AND P1, PT, R9, RZ, PT ;  /* 0x000000ff0900720c */ /* 0x000fd60003f26270 */
[----:B------:R-:W-:Y:S02]  /*0980*/  @P0 IMAD.MOV.U32 R7, RZ, RZ, RZ ;  /* 0x000000ffff070224 */ /* 0x000fe400078e00ff */
[----:B------:R-:W-:Y:S01]  /*0990*/  @!P0 FFMA R2, R2, 1.84467440737095516160e+19, RZ ;  /* 0x5f80000002028823 */ /* 0x000fe200000000ff */
[----:B------:R-:W-:Y:S02]  /*09a0*/  @!P0 IMAD.MOV.U32 R7, RZ, RZ, -0x40 ;  /* 0xffffffc0ff078424 */ /* 0x000fe400078e00ff */
[----:B------:R-:W-:-:S03]  /*09b0*/  @!P1 FFMA R5, R3, 1.84467440737095516160e+19, RZ ;  /* 0x5f80000003059823 */ /* 0x000fc600000000ff */
[----:B------:R-:W-:-:S07]  /*09c0*/  @!P1 IADD3 R7, PT, PT, R7, 0x40, RZ ;  /* 0x0000004007079810 */ /* 0x000fce0007ffe0ff */
.L_x_6:
[----:B------:R-:W-:Y:S01]  /*09d0*/  LEA R8, R12, 0xc0800000, 0x17 ;  /* 0xc08000000c087811 */ /* 0x000fe200078eb8ff */
[----:B------:R-:W-:Y:S04]  /*09e0*/  BSSY.RECONVERGENT B2, `(.L_x_11) ;  /* 0x0000036000027945 */ /* 0x000fe80003800200 */
[----:B------:R-:W-:Y:S02]  /*09f0*/  IMAD.IADD R8, R5, 0x1, -R8 ;  /* 0x0000000105087824 */ /* 0x000fe400078e0a08 */
[----:B------:R-:W-:Y:S02]  /*0a00*/  VIADD R5, R10, 0xffffff81 ;  /* 0xffffff810a057836 */ /* 0x000fe40000000000 */
[----:B------:R0:W1:Y:S01]  /*0a10*/  MUFU.RCP R9, R8 ;  /* 0x0000000800097308 */ /* 0x0000620000001000 */
[----:B------:R-:W-:Y:S01]  /*0a20*/  FADD.FTZ R11, -R8, -RZ ;  /* 0x800000ff080b7221 */ /* 0x000fe20000010100 */
[C---:B------:R-:W-:Y:S01]  /*0a30*/  IMAD R2, R5.reuse, -0x800000, R2 ;  /* 0xff80000005027824 */ /* 0x040fe200078e0202 */
[----:B0-----:R-:W-:-:S04]  /*0a40*/  IADD3 R8, PT, PT, R5, 0x7f, -R12 ;  /* 0x0000007f05087810 */ /* 0x001fc80007ffe80c */
[----:B------:R-:W-:Y:S01]  /*0a50*/  IADD3 R8, PT, PT, R8, R7, RZ ;  /* 0x0000000708087210 */ /* 0x000fe20007ffe0ff */
[----:B-1----:R-:W-:-:S04]  /*0a60*/  FFMA R10, R9, R11, 1 ;  /* 0x3f800000090a7423 */ /* 0x002fc8000000000b */
[----:B------:R-:W-:-:S04]  /*0a70*/  FFMA R14, R9, R10, R9 ;  /* 0x0000000a090e7223 */ /* 0x000fc80000000009 */
[----:B------:R-:W-:-:S04]  /*0a80*/  FFMA R9, R2, R14, RZ ;  /* 0x0000000e02097223 */ /* 0x000fc800000000ff */
[----:B------:R-:W-:-:S04]  /*0a90*/  FFMA R10, R11, R9, R2 ;  /* 0x000000090b0a7223 */ /* 0x000fc80000000002 */
[----:B------:R-:W-:-:S04]  /*0aa0*/  FFMA R9, R14, R10, R9 ;  /* 0x0000000a0e097223 */ /* 0x000fc80000000009 */
[----:B------:R-:W-:-:S04]  /*0ab0*/  FFMA R10, R11, R9, R2 ;  /* 0x000000090b0a7223 */ /* 0x000fc80000000002 */
[----:B------:R-:W-:-:S05]  /*0ac0*/  FFMA R2, R14, R10, R9 ;  /* 0x0000000a0e027223 */ /* 0x000fca0000000009 */
[----:B------:R-:W-:-:S04]  /*0ad0*/  SHF.R.U32.HI R5, RZ, 0x17, R2 ;  /* 0x00000017ff057819 */ /* 0x000fc80000011602 */
[----:B------:R-:W-:-:S05]  /*0ae0*/  LOP3.LUT R5, R5, 0xff, RZ, 0xc0, !PT ;  /* 0x000000ff05057812 */ /* 0x000fca00078ec0ff */
[----:B------:R-:W-:-:S04]  /*0af0*/  IMAD.IADD R11, R5, 0x1, R8 ;  /* 0x00000001050b7824 */ /* 0x000fc800078e0208 */
[----:B------:R-:W-:-:S05]  /*0b00*/  VIADD R5, R11, 0xffffffff ;  /* 0xffffffff0b057836 */ /* 0x000fca0000000000 */
[----:B------:R-:W-:-:S13]  /*0b10*/  ISETP.GE.U32.AND P0, PT, R5, 0xfe, PT ;  /* 0x000000fe0500780c */ /* 0x000fda0003f06070 */
[----:B------:R-:W-:Y:S05]  /*0b20*/  @!P0 BRA `(.L_x_12) ;  /* 0x0000000000808947 */ /* 0x000fea0003800000 */
[----:B------:R-:W-:-:S13]  /*0b30*/  ISETP.GT.AND P0, PT, R11, 0xfe, PT ;  /* 0x000000fe0b00780c */ /* 0x000fda0003f04270 */
[----:B------:R-:W-:Y:S05]  /*0b40*/  @P0 BRA `(.L_x_13) ;  /* 0x00000000006c0947 */ /* 0x000fea0003800000 */
[----:B------:R-:W-:-:S13]  /*0b50*/  ISETP.GE.AND P0, PT, R11, 0x1, PT ;  /* 0x000000010b00780c */ /* 0x000fda0003f06270 */
[----:B------:R-:W-:Y:S05]  /*0b60*/  @P0 BRA `(.L_x_14) ;  /* 0x0000000000740947 */ /* 0x000fea0003800000 */
[----:B------:R-:W-:Y:S02]  /*0b70*/  ISETP.GE.AND P0, PT, R11, -0x18, PT ;  /* 0xffffffe80b00780c */ /* 0x000fe40003f06270 */
[----:B------:R-:W-:-:S11]  /*0b80*/  LOP3.LUT R2, R2, 0x80000000, RZ, 0xc0, !PT ;  /* 0x8000000002027812 */ /* 0x000fd600078ec0ff */
[----:B------:R-:W-:Y:S05]  /*0b90*/  @!P0 BRA `(.L_x_14) ;  /* 0x0000000000688947 */ /* 0x000fea0003800000 */
[CCC-:B------:R-:W-:Y:S01]  /*0ba0*/  FFMA.RZ R5, R14.reuse, R10.reuse, R9.reuse ;  /* 0x0000000a0e057223 */ /* 0x1c0fe2000000c009 */
[CCC-:B------:R-:W-:Y:S01]  /*0bb0*/  FFMA.RM R8, R14.reuse, R10.reuse, R9.reuse ;  /* 0x0000000a0e087223 */ /* 0x1c0fe20000004009 */
[C---:B------:R-:W-:Y:S02]  /*0bc0*/  ISETP.NE.AND P2, PT, R11.reuse, RZ, PT ;  /* 0x000000ff0b00720c */ /* 0x040fe40003f45270 */
[----:B------:R-:W-:Y:S02]  /*0bd0*/  ISETP.NE.AND P1, PT, R11, RZ, PT ;  /* 0x000000ff0b00720c */ /* 0x000fe40003f25270 */
[----:B------:R-:W-:Y:S01]  /*0be0*/  LOP3.LUT R7, R5, 0x7fffff, RZ, 0xc0, !PT ;  /* 0x007fffff05077812 */ /* 0x000fe200078ec0ff */
[----:B------:R-:W-:Y:S01]  /*0bf0*/  FFMA.RP R5, R14, R10, R9 ;  /* 0x0000000a0e057223 */ /* 0x000fe20000008009 */
[----:B------:R-:W-:Y:S01]  /*0c00*/  IADD3 R10, PT, PT, R11, 0x20, RZ ;  /* 0x000000200b0a7810 */ /* 0x000fe20007ffe0ff */
[----:B------:R-:W-:Y:S01]  /*0c10*/  IMAD.MOV R9, RZ, RZ, -R11 ;  /* 0x000000ffff097224 */ /* 0x000fe200078e0a0b */
[----:B------:R-:W-:-:S02]  /*0c20*/  LOP3.LUT R7, R7, 0x800000, RZ, 0xfc, !PT ;  /* 0x0080000007077812 */ /* 0x000fc400078efcff */
[----:B------:R-:W-:Y:S02]  /*0c30*/  FSETP.NEU.FTZ.AND P0, PT, R5, R8, PT ;  /* 0x000000080500720b */ /* 0x000fe40003f1d000 */
[----:B------:R-:W-:Y:S02]  /*0c40*/  SHF.L.U32 R10, R7, R10, RZ ;  /* 0x0000000a070a7219 */ /* 0x000fe400000006ff */
[----:B------:R-:W-:Y:S02]  /*0c50*/  SEL R8, R9, RZ, P2 ;  /* 0x000000ff09087207 */ /* 0x000fe40001000000 */
[----:B------:R-:W-:Y:S02]  /*0c60*/  ISETP.NE.AND P1, PT, R10, RZ, P1 ;  /* 0x000000ff0a00720c */ /* 0x000fe40000f25270 */
[----:B------:R-:W-:Y:S02]  /*0c70*/  SHF.R.U32.HI R8, RZ, R8, R7 ;  /* 0x00000008ff087219 */ /* 0x000fe40000011607 */
[----:B------:R-:W-:-:S02]  /*0c80*/  PLOP3.LUT P0, PT, P0, P1, PT, 0xf8, 0x8f ;  /* 0x00000000008f781c */ /* 0x000fc40000703f70 */
[----:B------:R-:W-:Y:S02]  /*0c90*/  SHF.R.U32.HI R10, RZ, 0x1, R8 ;  /* 0x00000001ff0a7819 */ /* 0x000fe40000011608 */
[----:B------:R-:W-:-:S04]  /*0ca0*/  SEL R5, RZ, 0x1, !P0 ;  /* 0x00000001ff057807 */ /* 0x000fc80004000000 */
[----:B------:R-:W-:-:S04]  /*0cb0*/  LOP3.LUT R5, R5, 0x1, R10, 0xf8, !PT ;  /* 0x0000000105057812 */ /* 0x000fc800078ef80a */
[----:B------:R-:W-:-:S05]  /*0cc0*/  LOP3.LUT R5, R5, R8, RZ, 0xc0, !PT ;  /* 0x0000000805057212 */ /* 0x000fca00078ec0ff */
[----:B------:R-:W-:-:S05]  /*0cd0*/  IMAD.IADD R5, R10, 0x1, R5 ;  /* 0x000000010a057824 */ /* 0x000fca00078e0205 */
[----:B------:R-:W-:Y:S01]  /*0ce0*/  LOP3.LUT R2, R5, R2, RZ, 0xfc, !PT ;  /* 0x0000000205027212 */ /* 0x000fe200078efcff */
[----:B------:R-:W-:Y:S06]  /*0cf0*/  BRA `(.L_x_14) ;  /* 0x0000000000107947 */ /* 0x000fec0003800000 */
.L_x_13:
[----:B------:R-:W-:-:S04]  /*0d00*/  LOP3.LUT R2, R2, 0x80000000, RZ, 0xc0, !PT ;  /* 0x8000000002027812 */ /* 0x000fc800078ec0ff */
[----:B------:R-:W-:Y:S01]  /*0d10*/  LOP3.LUT R2, R2, 0x7f800000, RZ, 0xfc, !PT ;  /* 0x7f80000002027812 */ /* 0x000fe200078efcff */
[----:B------:R-:W-:Y:S06]  /*0d20*/  BRA `(.L_x_14) ;  /* 0x0000000000047947 */ /* 0x000fec0003800000 */
.L_x_12:
[----:B------:R-:W-:-:S07]  /*0d30*/  LEA R2, R8, R2, 0x17 ;  /* 0x0000000208027211 */ /* 0x000fce00078eb8ff */
.L_x_14:
[----:B------:R-:W-:Y:S05]  /*0d40*/  BSYNC.RECONVERGENT B2 ;  /* 0x0000000000027941 */ /* 0x000fea0003800200 */
.L_x_11:
[----:B------:R-:W-:Y:S05]  /*0d50*/  BRA `(.L_x_15) ;  /* 0x0000000000207947 */ /* 0x000fea0003800000 */
.L_x_10:
[----:B------:R-:W-:-:S04]  /*0d60*/  LOP3.LUT R2, R5, 0x80000000, R2, 0x48, !PT ;  /* 0x8000000005027812 */ /* 0x000fc800078e4802 */
[----:B------:R-:W-:Y:S01]  /*0d70*/  LOP3.LUT R2, R2, 0x7f800000, RZ, 0xfc, !PT ;  /* 0x7f80000002027812 */ /* 0x000fe200078efcff */
[----:B------:R-:W-:Y:S06]  /*0d80*/  BRA `(.L_x_15) ;  /* 0x0000000000147947 */ /* 0x000fec0003800000 */
.L_x_9:
[----:B------:R-:W-:Y:S01]  /*0d90*/  LOP3.LUT R2, R5, 0x80000000, R2, 0x48, !PT ;  /* 0x8000000005027812 */ /* 0x000fe200078e4802 */
[----:B------:R-:W-:Y:S06]  /*0da0*/  BRA `(.L_x_15) ;  /* 0x00000000000c7947 */ /* 0x000fec0003800000 */
.L_x_8:
[----:B------:R-:W0:Y:S01]  /*0db0*/  MUFU.RSQ R2, -QNAN ;  /* 0xffc0000000027908 */ /* 0x000e220000001400 */
[----:B------:R-:W-:Y:S05]  /*0dc0*/  BRA `(.L_x_15) ;  /* 0x0000000000047947 */ /* 0x000fea0003800000 */
.L_x_7:
[----:B------:R-:W-:-:S07]  /*0dd0*/  FADD.FTZ R2, R2, R3 ;  /* 0x0000000302027221 */ /* 0x000fce0000010000 */
.L_x_15:
[----:B------:R-:W-:Y:S05]  /*0de0*/  BSYNC.RECONVERGENT B1 ;  /* 0x0000000000017941 */ /* 0x000fea0003800200 */
.L_x_5:
[----:B------:R-:W-:-:S04]  /*0df0*/  IMAD.MOV.U32 R7, RZ, RZ, 0x0 ;  /* 0x00000000ff077424 */ /* 0x000fc800078e00ff */
[----:B0-----:R-:W-:Y:S05]  /*0e00*/  RET.REL.NODEC R6 `(_Z15updateCentroidsPfS_PiS_S_) ;  /* 0xfffffff0067c7950 */ /* 0x001fea0003c3ffff */
.L_x_16:
[----:B------:R-:W-:-:S00]  /*0e10*/  BRA `(.L_x_16) ;  /* 0xfffffffc00fc7947 */ /* 0x000fc0000383ffff */
[----:B------:R-:W-:-:S00]  /*0e20*/  NOP ;  /* 0x0000000000007918 */ /* 0x000fc00000000000 */
        /* <DEDUP_REMOVED lines=13> */
.L_x_28:


//--------------------- .text._Z14assignClustersPfS_S_S_Pi --------------------------
	.section	.text._Z14assignClustersPfS_S_S_Pi,"ax",@progbits
	.align	128
        .global         _Z14assignClustersPfS_S_S_Pi
        .type           _Z14assignClustersPfS_S_S_Pi,@function
        .size           _Z14assignClustersPfS_S_S_Pi,(.L_x_29 - _Z14assignClustersPfS_S_S_Pi)
        .other          _Z14assignClustersPfS_S_S_Pi,@"STO_CUDA_ENTRY STV_DEFAULT"
_Z14assignClustersPfS_S_S_Pi:
.text._Z14assignClustersPfS_S_S_Pi:
[----:B------:R-:W-:Y:S01]  /*0000*/  LDC R1, c[0x0][0x37c] ;  /* 0x0000df00ff017b82 */ /* 0x000fe20000000800 */
[----:B------:R-:W0:Y:S07]  /*0010*/  S2R R3, SR_TID.X ;  /* 0x0000000000037919 */ /* 0x000e2e0000002100 */
[----:B------:R-:W0:Y:S08]  /*0020*/  S2UR UR4, SR_CTAID.X ;  /* 0x00000000000479c3 */ /* 0x000e300000002500 */
[----:B------:R-:W0:Y:S02]  /*0030*/  LDC R2, c[0x0][0x360] ;  /* 0x0000d800ff027b82 */ /* 0x000e240000000800 */
[----:B0-----:R-:W-:-:S05]  /*0040*/  IMAD R2, R2, UR4, R3 ;  /* 0x0000000402027c24 */ /* 0x001fca000f8e0203 */
[----:B------:R-:W-:-:S13]  /*0050*/  ISETP.GT.AND P0, PT, R2, 0x270f, PT ;  /* 0x0000270f0200780c */ /* 0x000fda0003f04270 */
[----:B------:R-:W-:Y:S05]  /*0060*/  @P0 EXIT ;  /* 0x000000000000094d */ /* 0x000fea0003800000 */
[----:B------:R-:W0:Y:S01]  /*0070*/  LDC.64 R6, c[0x0][0x388] ;  /* 0x0000e200ff067b82 */ /* 0x000e220000000a00 */
[----:B------:R-:W1:Y:S07]  /*0080*/  LDCU.64 UR4, c[0x0][0x358] ;  /* 0x00006b00ff0477ac */ /* 0x000e6e0008000a00 */
[----:B------:R-:W2:Y:S08]  /*0090*/  LDC.64 R4, c[0x0][0x380] ;  /* 0x0000e000ff047b82 */ /* 0x000eb00000000a00 */
[----:B------:R-:W3:Y:S08]  /*00a0*/  LDC.64 R10, c[0x0][0x398] ;  /* 0x0000e600ff0a7b82 */ /* 0x000ef00000000a00 */
[----:B------:R-:W4:Y:S01]  /*00b0*/  LDC.64 R8, c[0x0][0x390] ;  /* 0x0000e400ff087b82 */ /* 0x000f220000000a00 */
[----:B0-----:R-:W-:-:S05]  /*00c0*/  IMAD.WIDE R6, R2, 0x4, R6 ;  /* 0x0000000402067825 */ /* 0x001fca00078e0206 */
[----:B-1----:R-:W5:Y:S01]  /*00d0*/  LDG.E R3, desc[UR4][R6.64] ;  /* 0x0000000406037981 */ /* 0x002f62000c1e1900 */
[----:B--2---:R-:W-:-:S06]  /*00e0*/  IMAD.WIDE R4, R2, 0x4, R4 ;  /* 0x0000000402047825 */ /* 0x004fcc00078e0204 */
[----:B------:R-:W2:Y:S04]  /*00f0*/  LDG.E R4, desc[UR4][R4.64] ;  /* 0x0000000404047981 */ /* 0x000ea8000c1e1900 */
[----:B---3--:R-:W5:Y:S04]  /*0100*/  LDG.E R10, desc[UR4][R10.64] ;  /* 0x000000040a0a7981 */ /* 0x008f68000c1e1900 */
[----:B----4-:R-:W2:Y:S01]  /*0110*/  LDG.E R9, desc[UR4][R8.64] ;  /* 0x0000000408097981 */ /* 0x010ea2000c1e1900 */
[----:B------:R-:W-:Y:S01]  /*0120*/  BSSY.RECONVERGENT B0, `(.L_x_17) ;  /* 0x0000011000007945 */ /* 0x000fe20003800200 */
[----:B-----5:R-:W-:-:S04]  /*0130*/  FADD R12, R3, -R10 ;  /* 0x8000000a030c7221 */ /* 0x020fc80000000000 */
[----:B------:R-:W-:Y:S01]  /*0140*/  FMUL R13, R12, R12 ;  /* 0x0000000c0c0d7220 */ /* 0x000fe20000400000 */
[----:B--2---:R-:W-:-:S04]  /*0150*/  FADD R0, R4, -R9 ;  /* 0x8000000904007221 */ /* 0x004fc80000000000 */
[----:B------:R-:W-:-:S05]  /*0160*/  FFMA R0, R0, R0, R13 ;  /* 0x0000000000007223 */ /* 0x000fca000000000d */
[----:B------:R-:W-:Y:S01]  /*0170*/  IADD3 R12, PT, PT, R0, -0xd000000, RZ ;  /* 0xf3000000000c7810 */ /* 0x000fe20007ffe0ff */
[----:B------:R0:W1:Y:S03]  /*0180*/  MUFU.RSQ R13, R0 ;  /* 0x00000000000d7308 */ /* 0x0000660000001400 */
[----:B------:R-:W-:-:S13]  /*0190*/  ISETP.GT.U32.AND P0, PT, R12, 0x727fffff, PT ;  /* 0x727fffff0c00780c */ /* 0x000fda0003f04070 */
[----:B0-----:R-:W-:Y:S05]  /*01a0*/  @!P0 BRA `(.L_x_18) ;  /* 0x0000000000108947 */ /* 0x001fea0003800000 */
[----:B------:R-:W-:-:S07]  /*01b0*/  MOV R12, 0x1d0 ;  /* 0x000001d0000c7802 */ /* 0x000fce0000000f00 */
[----:B-1----:R-:W-:Y:S05]  /*01c0*/  CALL.REL.NOINC `($__internal_1_$__cuda_sm20_sqrt_rn_f32_slowpath) ;  /* 0x0000000000f87944 */ /* 0x002fea0003c00000 */
[----:B------:R-:W-:Y:S01]  /*01d0*/  MOV R5, R0 ;  /* 0x0000000000057202 */ /* 0x000fe20000000f00 */
[----:B------:R-:W-:Y:S06]  /*01e0*/  BRA `(.L_x_19) ;  /* 0x0000000000107947 */ /* 0x000fec0003800000 */
.L_x_18:
[----:B-1----:R-:W-:Y:S01]  /*01f0*/  FMUL.FTZ R5, R0, R13 ;  /* 0x0000000d00057220 */ /* 0x002fe20000410000 */
[----:B------:R-:W-:-:S03]  /*0200*/  FMUL.FTZ R13, R13, 0.5 ;  /* 0x3f0000000d0d7820 */ /* 0x000fc60000410000 */
[----:B------:R-:W-:-:S04]  /*0210*/  FFMA R0, -R5, R5, R0 ;  /* 0x0000000505007223 */ /* 0x000fc80000000100 */
[----:B------:R-:W-:-:S07]  /*0220*/  FFMA R5, R0, R13, R5 ;  /* 0x0000000d00057223 */ /* 0x000fce0000000005 */
.L_x_19:
[----:B------:R-:W-:Y:S05]  /*0230*/  BSYNC.RECONVERGENT B0 ;  /* 0x0000000000007941 */ /* 0x000fea0003800200 */
.L_x_17:
[----:B------:R-:W0:Y:S08]  /*0240*/  LDC.64 R6, c[0x0][0x398] ;  /* 0x0000e600ff067b82 */ /* 0x000e300000000a00 */
[----:B------:R-:W1:Y:S01]  /*0250*/  LDC.64 R8, c[0x0][0x390] ;  /* 0x0000e400ff087b82 */ /* 0x000e620000000a00 */
[----:B0-----:R-:W2:Y:S04]  /*0260*/  LDG.E R6, desc[UR4][R6.64+0x4] ;  /* 0x0000040406067981 */ /* 0x001ea8000c1e1900 */
[----:B-1----:R-:W3:Y:S01]  /*0270*/  LDG.E R9, desc[UR4][R8.64+0x4] ;  /* 0x0000040408097981 */ /* 0x002ee2000c1e1900 */
[C---:B------:R-:W-:Y:S01]  /*0280*/  FSETP.GEU.AND P0, PT, R5.reuse, 3.40282346638528859812e+38, PT ;  /* 0x7f7fffff0500780b */ /* 0x040fe20003f0e000 */
[----:B------:R-:W-:Y:S03]  /*0290*/  BSSY.RECONVERGENT B0, `(.L_x_20) ;  /* 0x0000012000007945 */ /* 0x000fe60003800200 */
[----:B------:R-:W-:Y:S01]  /*02a0*/  FSEL R5, R5, 3.40282346638528859812e+38, !P0 ;  /* 0x7f7fffff05057808 */ /* 0x000fe20004000000 */
[----:B--2---:R-:W-:Y:S01]  /*02b0*/  FADD R10, R3, -R6 ;  /* 0x80000006030a7221 */ /* 0x004fe20000000000 */
[----:B------:R-:W-:-:S03]  /*02c0*/  SEL R6, RZ, 0xffffffff, !P0 ;  /* 0xffffffffff067807 */ /* 0x000fc60004000000 */
[----:B------:R-:W-:Y:S01]  /*02d0*/  FMUL R11, R10, R10 ;  /* 0x0000000a0a0b7220 */ /* 0x000fe20000400000 */
[----:B---3--:R-:W-:-:S04]  /*02e0*/  FADD R0, R4, -R9 ;  /* 0x8000000904007221 */ /* 0x008fc80000000000 */
[----:B------:R-:W-:-:S04]  /*02f0*/  FFMA R0, R0, R0, R11 ;  /* 0x0000000000007223 */ /* 0x000fc8000000000b */
[----:B------:R0:W1:Y:S01]  /*0300*/  MUFU.RSQ R11, R0 ;  /* 0x00000000000b7308 */ /* 0x0000620000001400 */
[----:B------:R-:W-:-:S04]  /*0310*/  IADD3 R10, PT, PT, R0, -0xd000000, RZ ;  /* 0xf3000000000a7810 */ /* 0x000fc80007ffe0ff */
[----:B------:R-:W-:-:S13]  /*0320*/  ISETP.GT.U32.AND P1, PT, R10, 0x727fffff, PT ;  /* 0x727fffff0a00780c */ /* 0x000fda0003f24070 */
[----:B01----:R-:W-:Y:S05]  /*0330*/  @!P1 BRA `(.L_x_21) ;  /* 0x00000000000c9947 */ /* 0x003fea0003800000 */
[----:B------:R-:W-:-:S07]  /*0340*/  MOV R12, 0x360 ;  /* 0x00000360000c7802 */ /* 0x000fce0000000f00 */
[----:B------:R-:W-:Y:S05]  /*0350*/  CALL.REL.NOINC `($__internal_1_$__cuda_sm20_sqrt_rn_f32_slowpath) ;  /* 0x0000000000947944 */ /* 0x000fea0003c00000 */
[----:B------:R-:W-:Y:S05]  /*0360*/  BRA `(.L_x_22) ;  /* 0x0000000000107947 */ /* 0x000fea0003800000 */
.L_x_21:
[----:B------:R-:W-:Y:S01]  /*0370*/  FMUL.FTZ R7, R0, R11 ;  /* 0x0000000b00077220 */ /* 0x000fe20000410000 */
[----:B------:R-:W-:-:S03]  /*0380*/  FMUL.FTZ R11, R11, 0.5 ;  /* 0x3f0000000b0b7820 */ /* 0x000fc60000410000 */
[----:B------:R-:W-:-:S04]  /*0390*/  FFMA R0, -R7, R7, R0 ;  /* 0x0000000707007223 */ /* 0x000fc80000000100 */
[----:B------:R-:W-:-:S07]  /*03a0*/  FFMA R0, R0, R11, R7 ;  /* 0x0000000b00007223 */ /* 0x000fce0000000007 */
.L_x_22:
[----:B------:R-:W-:Y:S05]  /*03b0*/  BSYNC.RECONVERGENT B0 ;  /* 0x0000000000007941 */ /* 0x000fea0003800200 */
.L_x_20:
[----:B------:R-:W0:Y:S08]  /*03c0*/  LDC.64 R10, c[0x0][0x398] ;  /* 0x0000e600ff0a7b82 */ /* 0x000e300000000a00 */
[----:B------:R-:W1:Y:S01]  /*03d0*/  LDC.64 R8, c[0x0][0x390] ;  /* 0x0000e400ff087b82 */ /* 0x000e620000000a00 */
[----:B0-----:R-:W2:Y:S04]  /*03e0*/  LDG.E R10, desc[UR4][R10.64+0x8] ;  /* 0x000008040a0a7981 */ /* 0x001ea8000c1e1900 */
[----:B-1----:R-:W3:Y:S01]  /*03f0*/  LDG.E R9, desc[UR4][R8.64+0x8] ;  /* 0x0000080408097981 */ /* 0x002ee2000c1e1900 */
[CC--:B------:R-:W-:Y:S01]  /*0400*/  FSETP.GEU.AND P0, PT, R0.reuse, R5.reuse, PT ;  /* 0x000000050000720b */ /* 0x0c0fe20003f0e000 */
[----:B------:R-:W-:Y:S03]  /*0410*/  BSSY.RECONVERGENT B0, `(.L_x_23) ;  /* 0x0000013000007945 */ /* 0x000fe60003800200 */
[----:B------:R-:W-:-:S02]  /*0420*/  FSEL R13, R0, R5, !P0 ;  /* 0x00000005000d7208 */ /* 0x000fc40004000000 */
[----:B------:R-:W-:Y:S01]  /*0430*/  SEL R6, R6, 0x1, P0 ;  /* 0x0000000106067807 */ /* 0x000fe20000000000 */
[----:B--2---:R-:W-:-:S04]  /*0440*/  FADD R3, R3, -R10 ;  /* 0x8000000a03037221 */ /* 0x004fc80000000000 */
[----:B------:R-:W-:Y:S01]  /*0450*/  FMUL R3, R3, R3 ;  /* 0x0000000303037220 */ /* 0x000fe20000400000 */
[----:B---3--:R-:W-:-:S04]  /*0460*/  FADD R4, R4, -R9 ;  /* 0x8000000904047221 */ /* 0x008fc80000000000 */
[----:B------:R-:W-:-:S04]  /*0470*/  FFMA R3, R4, R4, R3 ;  /* 0x0000000404037223 */ /* 0x000fc80000000003 */
[----:B------:R0:W1:Y:S01]  /*0480*/  MUFU.RSQ R4, R3 ;  /* 0x0000000300047308 */ /* 0x0000620000001400 */
[----:B------:R-:W-:-:S04]  /*0490*/  IADD3 R7, PT, PT, R3, -0xd000000, RZ ;  /* 0xf300000003077810 */ /* 0x000fc80007ffe0ff */
[----:B------:R-:W-:-:S13]  /*04a0*/  ISETP.GT.U32.AND P1, PT, R7, 0x727fffff, PT ;  /* 0x727fffff0700780c */ /* 0x000fda0003f24070 */
[----:B01----:R-:W-:Y:S05]  /*04b0*/  @!P1 BRA `(.L_x_24) ;  /* 0x0000000000109947 */ /* 0x003fea0003800000 */
[----:B------:R-:W-:Y:S02]  /*04c0*/  MOV R0, R3 ;  /* 0x0000000300007202 */ /* 0x000fe40000000f00 */
[----:B------:R-:W-:-:S07]  /*04d0*/  MOV R12, 0x4f0 ;  /* 0x000004f0000c7802 */ /* 0x000fce0000000f00 */
[----:B------:R-:W-:Y:S05]  /*04e0*/  CALL.REL.NOINC `($__internal_1_$__cuda_sm20_sqrt_rn_f32_slowpath) ;  /* 0x0000000000307944 */ /* 0x000fea0003c00000 */
[----:B------:R-:W-:Y:S05]  /*04f0*/  BRA `(.L_x_25) ;  /* 0x0000000000107947 */ /* 0x000fea0003800000 */
.L_x_24:
[----:B------:R-:W-:Y:S01]  /*0500*/  FMUL.FTZ R0, R3, R4 ;  /* 0x0000000403007220 */ /* 0x000fe20000410000 */
[----:B------:R-:W-:-:S03]  /*0510*/  FMUL.FTZ R4, R4, 0.5 ;  /* 0x3f00000004047820 */ /* 0x000fc60000410000 */
[----:B------:R-:W-:-:S04]  /*0520*/  FFMA R3, -R0, R0, R3 ;  /* 0x0000000000037223 */ /* 0x000fc80000000103 */
[----:B------:R-:W-:-:S07]  /*0530*/  FFMA R0, R3, R4, R0 ;  /* 0x0000000403007223 */ /* 0x000fce0000000000 */
.L_x_25:
[----:B------:R-:W-:Y:S05]  /*0540*/  BSYNC.RECONVERGENT B0 ;  /* 0x0000000000007941 */ /* 0x000fea0003800200 */
.L_x_23:
[----:B------:R-:W0:Y:S01]  /*0550*/  LDC.64 R4, c[0x0][0x3a0] ;  /* 0x0000e800ff047b82 */ /* 0x000e220000000a00 */
[----:B------:R-:W-:Y:S01]  /*0560*/  FSETP.GEU.AND P0, PT, R0, R13, PT ;  /* 0x0000000d0000720b */ /* 0x000fe20003f0e000 */
[----:B0-----:R-:W-:-:S03]  /*0570*/  IMAD.WIDE R2, R2, 0x4, R4 ;  /* 0x0000000402027825 */ /* 0x001fc600078e0204 */
[----:B------:R-:W-:-:S05]  /*0580*/  SEL R5, R6, 0x2, P0 ;  /* 0x0000000206057807 */ /* 0x000fca0000000000 */
[----:B------:R-:W-:Y:S01]  /*0590*/  STG.E desc[UR4][R2.64], R5 ;  /* 0x0000000502007986 */ /* 0x000fe2000c101904 */
[----:B------:R-:W-:Y:S05]  /*05a0*/  EXIT ;  /* 0x000000000000794d */ /* 0x000fea0003800000 */
        .weak           $__internal_1_$__cuda_sm20_sqrt_rn_f32_slowpath
        .type           $__internal_1_$__cuda_sm20_sqrt_rn_f32_slowpath,@function
        .size           $__internal_1_$__cuda_sm20_sqrt_rn_f32_slowpath,(.L_x_29 - $__internal_1_$__cuda_sm20_sqrt_rn_f32_slowpath)
$__internal_1_$__cuda_sm20_sqrt_rn_f32_slowpath:
[----:B------:R-:W-:-:S13]  /*05b0*/  LOP3.LUT P0, RZ, R0, 0x7fffffff, RZ, 0xc0, !PT ;  /* 0x7fffffff00ff7812 */ /* 0x000fda000780c0ff */
[----:B------:R-:W-:Y:S01]  /*05c0*/  @!P0 MOV R7, R0 ;  /* 0x0000000000078202 */ /* 0x000fe20000000f00 */
[----:B------:R-:W-:Y:S06]  /*05d0*/  @!P0 BRA `(.L_x_26) ;  /* 0x0000000000408947 */ /* 0x000fec0003800000 */
[----:B------:R-:W-:-:S13]  /*05e0*/  FSETP.GEU.FTZ.AND P0, PT, R0, RZ, PT ;  /* 0x000000ff0000720b */ /* 0x000fda0003f1e000 */
[----:B------:R-:W-:Y:S01]  /*05f0*/  @!P0 MOV R7, 0x7fffffff ;  /* 0x7fffffff00078802 */ /* 0x000fe20000000f00 */
[----:B------:R-:W-:Y:S06]  /*0600*/  @!P0 BRA `(.L_x_26) ;  /* 0x0000000000348947 */ /* 0x000fec0003800000 */
[----:B------:R-:W-:-:S13]  /*0610*/  FSETP.GTU.FTZ.AND P0, PT, |R0|, +INF , PT ;  /* 0x7f8000000000780b */ /* 0x000fda0003f1c200 */
[----:B------:R-:W-:Y:S01]  /*0620*/  @P0 FADD.FTZ R7, R0, 1 ;  /* 0x3f80000000070421 */ /* 0x000fe20000010000 */
[----:B------:R-:W-:Y:S06]  /*0630*/  @P0 BRA `(.L_x_26) ;  /* 0x0000000000280947 */ /* 0x000fec0003800000 */
[----:B------:R-:W-:-:S13]  /*0640*/  FSETP.NEU.FTZ.AND P0, PT, |R0|, +INF , PT ;  /* 0x7f8000000000780b */ /* 0x000fda0003f1d200 */
[----:B------:R-:W-:-:S04]  /*0650*/  @P0 FFMA R8, R0, 1.84467440737095516160e+19, RZ ;  /* 0x5f80000000080823 */ /* 0x000fc800000000ff */
[----:B------:R-:W0:Y:S02]  /*0660*/  @P0 MUFU.RSQ R7, R8 ;  /* 0x0000000800070308 */ /* 0x000e240000001400 */
[----:B0-----:R-:W-:Y:S01]  /*0670*/  @P0 FMUL.FTZ R9, R8, R7 ;  /* 0x0000000708090220 */ /* 0x001fe20000410000 */
[----:B------:R-:W-:Y:S01]  /*0680*/  @P0 FMUL.FTZ R11, R7, 0.5 ;  /* 0x3f000000070b0820 */ /* 0x000fe20000410000 */
[----:B------:R-:W-:Y:S02]  /*0690*/  @!P0 MOV R7, R0 ;  /* 0x0000000000078202 */ /* 0x000fe40000000f00 */
[----:B------:R-:W-:-:S04]  /*06a0*/  @P0 FADD.FTZ R10, -R9, -RZ ;  /* 0x800000ff090a0221 */ /* 0x000fc80000010100 */
[----:B------:R-:W-:-:S04]  /*06b0*/  @P0 FFMA R10, R9, R10, R8 ;  /* 0x0000000a090a0223 */ /* 0x000fc80000000008 */
[----:B------:R-:W-:-:S04]  /*06c0*/  @P0 FFMA R10, R10, R11, R9 ;  /* 0x0000000b0a0a0223 */ /* 0x000fc80000000009 */
[----:B------:R-:W-:-:S07]  /*06d0*/  @P0 FMUL.FTZ R7, R10, 2.3283064365386962891e-10 ;  /* 0x2f8000000a070820 */ /* 0x000fce0000410000 */
.L_x_26:
[----:B------:R-:W-:Y:S01]  /*06e0*/  HFMA2 R9, -RZ, RZ, 0, 0 ;  /* 0x00000000ff097431 */ /* 0x000fe200000001ff */
[----:B------:R-:W-:Y:S02]  /*06f0*/  MOV R8, R12 ;  /* 0x0000000c00087202 */ /* 0x000fe40000000f00 */
[----:B------:R-:W-:Y:S02]  /*0700*/  MOV R0, R7 ;  /* 0x0000000700007202 */ /* 0x000fe40000000f00 */
[----:B------:R-:W-:Y:S05]  /*0710*/  RET.REL.NODEC R8 `(_Z14assignClustersPfS_S_S_Pi) ;  /* 0xfffffff808387950 */ /* 0x000fea0003c3ffff */
.L_x_27:
        /* <DEDUP_REMOVED lines=14> */
.L_x_29:


//--------------------- .nv.shared.reserved.0     --------------------------
	.section	.nv.shared.reserved.0,"aw",@nobits
	.weak		__nv_reservedSMEM_offset_0_alias
	.size		__nv_reservedSMEM_offset_0_alias, 0, 64
	.other		__nv_reservedSMEM_offset_0_alias,@"STO_CUDA_RESERVED_SHARED STV_DEFAULT"
__nv_reservedSMEM_offset_0_alias:
	.zero		0
	.zero		64


//--------------------- .nv.constant0._Z15updateCentroidsPfS_PiS_S_ --------------------------
	.section	.nv.constant0._Z15updateCentroidsPfS_PiS_S_,"a",@progbits
	.sectionflags	@""
	.align	4
.nv.constant0._Z15updateCentroidsPfS_PiS_S_:
	.zero		936


//--------------------- .nv.constant0._Z14assignClustersPfS_S_S_Pi --------------------------
	.section	.nv.constant0._Z14assignClustersPfS_S_S_Pi,"a",@progbits
	.sectionflags	@""
	.align	4
.nv.constant0._Z14assignClustersPfS_S_S_Pi:
	.zero		936


//--------------------- SYMBOLS --------------------------

	.type		.nv.reservedSmem.offset0,@object
	.size		.nv.reservedSmem.offset0,0x4
